//
// Generated by NVIDIA NVVM Compiler
//
// Compiler Build ID: CL-36424714
// Cuda compilation tools, release 13.0, V13.0.88
// Based on NVVM 20.0.0
//

.version 9.0
.target sm_100
.address_size 64

	// .globl	_Z9petersonsPViS0_Pii

.visible .entry _Z9petersonsPViS0_Pii(
	.param .u64 .ptr .align 1 _Z9petersonsPViS0_Pii_param_0,
	.param .u64 .ptr .align 1 _Z9petersonsPViS0_Pii_param_1,
	.param .u64 .ptr .align 1 _Z9petersonsPViS0_Pii_param_2,
	.param .u32 _Z9petersonsPViS0_Pii_param_3
)
{
	.reg .pred 	%p<11>;
	.reg .b32 	%r<23>;
	.reg .b64 	%rd<13>;

	ld.param.u64 	%rd9, [_Z9petersonsPViS0_Pii_param_0];
	ld.param.u64 	%rd7, [_Z9petersonsPViS0_Pii_param_1];
	ld.param.u64 	%rd8, [_Z9petersonsPViS0_Pii_param_2];
	ld.param.u32 	%r10, [_Z9petersonsPViS0_Pii_param_3];
	cvta.to.global.u64 	%rd1, %rd9;
	mov.u32 	%r11, %tid.x;
	setp.ne.s32 	%p1, %r11, 0;
	setp.lt.s32 	%p2, %r10, 1;
	or.pred  	%p3, %p1, %p2;
	@%p3 bra 	$L__BB0_12;
	cvta.to.global.u64 	%rd2, %rd8;
	mov.u32 	%r1, %nctaid.x;
	add.s32 	%r2, %r1, -1;
	mov.u32 	%r3, %ctaid.x;
	mul.wide.u32 	%rd10, %r3, 4;
	add.s64 	%rd3, %rd1, %rd10;
	cvta.to.global.u64 	%rd4, %rd7;
	mov.b32 	%r20, 0;
$L__BB0_2:
	setp.eq.s32 	%p4, %r2, 0;
	@%p4 bra 	$L__BB0_11;
	mov.b32 	%r21, 0;
$L__BB0_4:
	st.volatile.global.u32 	[%rd3], %r21;
	mul.wide.u32 	%rd11, %r21, 4;
	add.s64 	%rd5, %rd4, %rd11;
	st.volatile.global.u32 	[%rd5], %r3;
	mov.b32 	%r22, 0;
$L__BB0_5:
	setp.eq.s32 	%p5, %r22, %r3;
	@%p5 bra 	$L__BB0_9;
	mul.wide.u32 	%rd12, %r22, 4;
	add.s64 	%rd6, %rd1, %rd12;
$L__BB0_7:
	ld.volatile.global.u32 	%r15, [%rd6];
	setp.lt.s32 	%p6, %r15, %r21;
	@%p6 bra 	$L__BB0_9;
	ld.volatile.global.u32 	%r16, [%rd5];
	setp.eq.s32 	%p7, %r16, %r3;
	@%p7 bra 	$L__BB0_7;
$L__BB0_9:
	add.s32 	%r22, %r22, 1;
	setp.ne.s32 	%p8, %r22, %r1;
	@%p8 bra 	$L__BB0_5;
	add.s32 	%r21, %r21, 1;
	setp.ne.s32 	%p9, %r21, %r2;
	@%p9 bra 	$L__BB0_4;
$L__BB0_11:
	membar.gl;
	ld.global.u32 	%r17, [%rd2];
	add.s32 	%r18, %r17, 1;
	st.global.u32 	[%rd2], %r18;
	membar.gl;
	mov.b32 	%r19, -1;
	st.volatile.global.u32 	[%rd3], %r19;
	add.s32 	%r20, %r20, 1;
	setp.ne.s32 	%p10, %r20, %r10;
	@%p10 bra 	$L__BB0_2;
$L__BB0_12:
	ret;

}
	// .globl	_Z8spinLockPViPii
.visible .entry _Z8spinLockPViPii(
	.param .u64 .ptr .align 1 _Z8spinLockPViPii_param_0,
	.param .u64 .ptr .align 1 _Z8spinLockPViPii_param_1,
	.param .u32 _Z8spinLockPViPii_param_2
)
{
	.reg .pred 	%p<6>;
	.reg .b32 	%r<11>;
	.reg .b64 	%rd<5>;

	ld.param.u64 	%rd4, [_Z8spinLockPViPii_param_0];
	ld.param.u64 	%rd3, [_Z8spinLockPViPii_param_1];
	ld.param.u32 	%r3, [_Z8spinLockPViPii_param_2];
	cvta.to.global.u64 	%rd1, %rd4;
	mov.u32 	%r4, %tid.x;
	setp.ne.s32 	%p1, %r4, 0;
	setp.lt.s32 	%p2, %r3, 1;
	or.pred  	%p3, %p1, %p2;
	@%p3 bra 	$L__BB1_4;
	cvta.to.global.u64 	%rd2, %rd3;
	mov.b32 	%r10, 0;
$L__BB1_2:
	atom.relaxed.global.cas.b32 	%r6, [%rd1], 0, 1;
	setp.eq.s32 	%p4, %r6, 1;
	@%p4 bra 	$L__BB1_2;
	membar.gl;
	ld.global.u32 	%r7, [%rd2];
	add.s32 	%r8, %r7, 1;
	st.global.u32 	[%rd2], %r8;
	membar.gl;
	mov.b32 	%r9, 0;
	st.volatile.global.u32 	[%rd1], %r9;
	add.s32 	%r10, %r10, 1;
	setp.ne.s32 	%p5, %r10, %r3;
	@%p5 bra 	$L__BB1_2;
$L__BB1_4:
	ret;

}


// ===== COMPILED SASS (sm_100) =====

	.target	sm_100

	.elftype	@"ET_EXEC"


//--------------------- .note.nv.tkinfo           --------------------------
	.section	.note.nv.tkinfo,"",@"SHT_NOTE"
	.sectionflags	@"SHF_NOTE_NV_TKINFO"
	.tkinfo
        /*0018*/ 	.word	0x00000002
        /*0030*/ 	.string	""
        /*0030*/ 	.string	"ptxas"
        /*0030*/ 	.string	"Cuda compilation tools, release 13.0, V13.0.88"
        /*0030*/ 	.string	"Build cuda_13.0.r13.0/compiler.36424714_0"
        /*0030*/ 	.string	"-arch sm_100 -m 64 "



//--------------------- .note.nv.cuinfo           --------------------------
	.section	.note.nv.cuinfo,"",@"SHT_NOTE"
	.sectionflags	@"SHF_NOTE_NV_CUINFO"
        /*0018*/ 	.short	0x0002
        /*001a*/ 	.short	0x0064
        /*001c*/ 	.short	0x0082
	.zero		2


//--------------------- .nv.info                  --------------------------
	.section	.nv.info,"",@"SHT_CUDA_INFO"
	.align	4


	//----- nvinfo : EIATTR_REGCOUNT
	.align		4
        /*0000*/ 	.byte	0x04, 0x2f
        /*0002*/ 	.short	(.L_1 - .L_0)
	.align		4
.L_0:
        /*0004*/ 	.word	index@(_Z9petersonsPViS0_Pii)
        /*0008*/ 	.word	0x00000010


	//----- nvinfo : EIATTR_FRAME_SIZE
	.align		4
.L_1:
        /*000c*/ 	.byte	0x04, 0x11
        /*000e*/ 	.short	(.L_3 - .L_2)
	.align		4
.L_2:
        /*0010*/ 	.word	index@(_Z9petersonsPViS0_Pii)
        /*0014*/ 	.word	0x00000000


	//----- nvinfo : EIATTR_REGCOUNT
	.align		4
.L_3:
        /*0018*/ 	.byte	0x04, 0x2f
        /*001a*/ 	.short	(.L_5 - .L_4)
	.align		4
.L_4:
        /*001c*/ 	.word	index@(_Z8spinLockPViPii)
        /*0020*/ 	.word	0x0000000c


	//----- nvinfo : EIATTR_FRAME_SIZE
	.align		4
.L_5:
        /*0024*/ 	.byte	0x04, 0x11
        /*0026*/ 	.short	(.L_7 - .L_6)
	.align		4
.L_6:
        /*0028*/ 	.word	index@(_Z8spinLockPViPii)
        /*002c*/ 	.word	0x00000000


	//----- nvinfo : EIATTR_MIN_STACK_SIZE
	.align		4
.L_7:
        /*0030*/ 	.byte	0x04, 0x12
        /*0032*/ 	.short	(.L_9 - .L_8)
	.align		4
.L_8:
        /*0034*/ 	.word	index@(_Z8spinLockPViPii)
        /*0038*/ 	.word	0x00000000


	//----- nvinfo : EIATTR_MIN_STACK_SIZE
	.align		4
.L_9:
        /*003c*/ 	.byte	0x04, 0x12
        /*003e*/ 	.short	(.L_11 - .L_10)
	.align		4
.L_10:
        /*0040*/ 	.word	index@(_Z9petersonsPViS0_Pii)
        /*0044*/ 	.word	0x00000000
.L_11:


//--------------------- .nv.compat                --------------------------
	.section	.nv.compat,"",@"SHT_CUDA_COMPAT_INFO"
	.align	4
        /*0000*/ 	.byte	0x02, 0x09, 0x00, 0x00, 0x02, 0x02, 0x01, 0x00, 0x02, 0x05, 0x05, 0x00, 0x03, 0x07, 0x01, 0x01
        /*0010*/ 	.byte	0x02, 0x03, 0x00, 0x00, 0x02, 0x06, 0x01, 0x00, 0x04, 0x0b, 0x08, 0x00, 0x09, 0x00, 0x00, 0x00
        /*0020*/ 	.byte	0x00, 0x00, 0x00, 0x00


//--------------------- .nv.info._Z8spinLockPViPii --------------------------
	.section	.nv.info._Z8spinLockPViPii,"",@"SHT_CUDA_INFO"
	.sectionflags	@""
	.align	4


	//----- nvinfo : EIATTR_CUDA_API_VERSION
	.align		4
        /*0000*/ 	.byte	0x04, 0x37
        /*0002*/ 	.short	(.L_13 - .L_12)
.L_12:
        /*0004*/ 	.word	0x00000082


	//----- nvinfo : EIATTR_KPARAM_INFO
	.align		4
.L_13:
        /*0008*/ 	.byte	0x04, 0x17
        /*000a*/ 	.short	(.L_15 - .L_14)
.L_14:
        /*000c*/ 	.word	0x00000000
        /*0010*/ 	.short	0x0002
        /*0012*/ 	.short	0x0010
        /*0014*/ 	.byte	0x00, 0xf0, 0x11, 0x00


	//----- nvinfo : EIATTR_KPARAM_INFO
	.align		4
.L_15:
        /*0018*/ 	.byte	0x04, 0x17
        /*001a*/ 	.short	(.L_17 - .L_16)
.L_16:
        /*001c*/ 	.word	0x00000000
        /*0020*/ 	.short	0x0001
        /*0022*/ 	.short	0x0008
        /*0024*/ 	.byte	0x00, 0xf5, 0x21, 0x00


	//----- nvinfo : EIATTR_KPARAM_INFO
	.align		4
.L_17:
        /*0028*/ 	.byte	0x04, 0x17
        /*002a*/ 	.short	(.L_19 - .L_18)
.L_18:
        /*002c*/ 	.word	0x00000000
        /*0030*/ 	.short	0x0000
        /*0032*/ 	.short	0x0000
        /*0034*/ 	.byte	0x00, 0xf5, 0x21, 0x00


	//----- nvinfo : EIATTR_SPARSE_MMA_MASK
	.align		4
.L_19:
        /*0038*/ 	.byte	0x03, 0x50
        /*003a*/ 	.short	0x0000


	//----- nvinfo : EIATTR_MAXREG_COUNT
	.align		4
        /*003c*/ 	.byte	0x03, 0x1b
        /*003e*/ 	.short	0x00ff


	//----- nvinfo : EIATTR_MERCURY_ISA_VERSION
	.align		4
        /*0040*/ 	.byte	0x03, 0x5f
        /*0042*/ 	.short	0x0101


	//----- nvinfo : EIATTR_VRC_CTA_INIT_COUNT
	.align		4
        /*0044*/ 	.byte	0x02, 0x4a
	.zero		1
	.zero		1


	//----- nvinfo : EIATTR_EXIT_INSTR_OFFSETS
	.align		4
        /*0048*/ 	.byte	0x04, 0x1c
        /*004a*/ 	.short	(.L_21 - .L_20)


	//   ....[0]....
.L_20:
        /*004c*/ 	.word	0x00000050


	//   ....[1]....
        /*0050*/ 	.word	0x00000260


	//----- nvinfo : EIATTR_CRS_STACK_SIZE
	.align		4
.L_21:
        /*0054*/ 	.byte	0x04, 0x1e
        /*0056*/ 	.short	(.L_23 - .L_22)
.L_22:
        /*0058*/ 	.word	0x00000000


	//----- nvinfo : EIATTR_CBANK_PARAM_SIZE
	.align		4
.L_23:
        /*005c*/ 	.byte	0x03, 0x19
        /*005e*/ 	.short	0x0014


	//----- nvinfo : EIATTR_PARAM_CBANK
	.align		4
        /*0060*/ 	.byte	0x04, 0x0a
        /*0062*/ 	.short	(.L_25 - .L_24)
	.align		4
.L_24:
        /*0064*/ 	.word	index@(.nv.constant0._Z8spinLockPViPii)
        /*0068*/ 	.short	0x0380
        /*006a*/ 	.short	0x0014


	//----- nvinfo : EIATTR_SW_WAR
	.align		4
.L_25:
        /*006c*/ 	.byte	0x04, 0x36
        /*006e*/ 	.short	(.L_27 - .L_26)
.L_26:
        /*0070*/ 	.word	0x00000008
.L_27:


//--------------------- .nv.info._Z9petersonsPViS0_Pii --------------------------
	.section	.nv.info._Z9petersonsPViS0_Pii,"",@"SHT_CUDA_INFO"
	.sectionflags	@""
	.align	4


	//----- nvinfo : EIATTR_CUDA_API_VERSION
	.align		4
        /*0000*/ 	.byte	0x04, 0x37
        /*0002*/ 	.short	(.L_29 - .L_28)
.L_28:
        /*0004*/ 	.word	0x00000082


	//----- nvinfo : EIATTR_KPARAM_INFO
	.align		4
.L_29:
        /*0008*/ 	.byte	0x04, 0x17
        /*000a*/ 	.short	(.L_31 - .L_30)
.L_30:
        /*000c*/ 	.word	0x00000000
        /*0010*/ 	.short	0x0003
        /*0012*/ 	.short	0x0018
        /*0014*/ 	.byte	0x00, 0xf0, 0x11, 0x00


	//----- nvinfo : EIATTR_KPARAM_INFO
	.align		4
.L_31:
        /*0018*/ 	.byte	0x04, 0x17
        /*001a*/ 	.short	(.L_33 - .L_32)
.L_32:
        /*001c*/ 	.word	0x00000000
        /*0020*/ 	.short	0x0002
        /*0022*/ 	.short	0x0010
        /*0024*/ 	.byte	0x00, 0xf5, 0x21, 0x00


	//----- nvinfo : EIATTR_KPARAM_INFO
	.align		4
.L_33:
        /*0028*/ 	.byte	0x04, 0x17
        /*002a*/ 	.short	(.L_35 - .L_34)
.L_34:
        /*002c*/ 	.word	0x00000000
        /*0030*/ 	.short	0x0001
        /*0032*/ 	.short	0x0008
        /*0034*/ 	.byte	0x00, 0xf5, 0x21, 0x00


	//----- nvinfo : EIATTR_KPARAM_INFO
	.align		4
.L_35:
        /*0038*/ 	.byte	0x04, 0x17
        /*003a*/ 	.short	(.L_37 - .L_36)
.L_36:
        /*003c*/ 	.word	0x00000000
        /*0040*/ 	.short	0x0000
        /*0042*/ 	.short	0x0000
        /*0044*/ 	.byte	0x00, 0xf5, 0x21, 0x00


	//----- nvinfo : EIATTR_SPARSE_MMA_MASK
	.align		4
.L_37:
        /*0048*/ 	.byte	0x03, 0x50
        /*004a*/ 	.short	0x0000


	//----- nvinfo : EIATTR_MAXREG_COUNT
	.align		4
        /*004c*/ 	.byte	0x03, 0x1b
        /*004e*/ 	.short	0x00ff


	//----- nvinfo : EIATTR_MERCURY_ISA_VERSION
	.align		4
        /*0050*/ 	.byte	0x03, 0x5f
        /*0052*/ 	.short	0x0101


	//----- nvinfo : EIATTR_VRC_CTA_INIT_COUNT
	.align		4
        /*0054*/ 	.byte	0x02, 0x4a
	.zero		1
	.zero		1


	//----- nvinfo : EIATTR_EXIT_INSTR_OFFSETS
	.align		4
        /*0058*/ 	.byte	0x04, 0x1c
        /*005a*/ 	.short	(.L_39 - .L_38)


	//   ....[0]....
.L_38:
        /*005c*/ 	.word	0x00000050


	//   ....[1]....
        /*0060*/ 	.word	0x00000370


	//----- nvinfo : EIATTR_CBANK_PARAM_SIZE
	.align		4
.L_39:
        /*0064*/ 	.byte	0x03, 0x19
        /*0066*/ 	.short	0x001c


	//----- nvinfo : EIATTR_PARAM_CBANK
	.align		4
        /*0068*/ 	.byte	0x04, 0x0a
        /*006a*/ 	.short	(.L_41 - .L_40)
	.align		4
.L_40:
        /*006c*/ 	.word	index@(.nv.constant0._Z9petersonsPViS0_Pii)
        /*0070*/ 	.short	0x0380
        /*0072*/ 	.short	0x001c


	//----- nvinfo : EIATTR_SW_WAR
	.align		4
.L_41:
        /*0074*/ 	.byte	0x04, 0x36
        /*0076*/ 	.short	(.L_43 - .L_42)
.L_42:
        /*0078*/ 	.word	0x00000008
.L_43:


//--------------------- .nv.callgraph             --------------------------
	.section	.nv.callgraph,"",@"SHT_CUDA_CALLGRAPH"
	.align	4
	.sectionentsize	8
	.align		4
        /*0000*/ 	.word	0x00000000
	.align		4
        /*0004*/ 	.word	0xffffffff
	.align		4
        /*0008*/ 	.word	0x00000000
	.align		4
        /*000c*/ 	.word	0xfffffffe
	.align		4
        /*0010*/ 	.word	0x00000000
	.align		4
        /*0014*/ 	.word	0xfffffffd
	.align		4
        /*0018*/ 	.word	0x00000000
	.align		4
        /*001c*/ 	.word	0xfffffffc


//--------------------- .text._Z8spinLockPViPii   --------------------------
	.section	.text._Z8spinLockPViPii,"ax",@progbits
	.align	128
        .global         _Z8spinLockPViPii
        .type           _Z8spinLockPViPii,@function
        .size           _Z8spinLockPViPii,(.L_x_13 - _Z8spinLockPViPii)
        .other          _Z8spinLockPViPii,@"STO_CUDA_ENTRY STV_DEFAULT"
_Z8spinLockPViPii:
.text._Z8spinLockPViPii:
[----:B------:R-:W-:Y:S01]  /*0000*/  LDC R1, c[0x0][0x37c] ;  /* 0x0000df00ff017b82 */ /* 0x000fe20000000800 */
[----:B------:R-:W0:Y:S07]  /*0010*/  S2R R0, SR_TID.X ;  /* 0x0000000000007919 */ /* 0x000e2e0000002100 */
[----:B------:R-:W1:Y:S02]  /*0020*/  LDC R2, c[0x0][0x390] ;  /* 0x0000e400ff027b82 */ /* 0x000e640000000800 */
[----:B-1----:R-:W-:-:S04]  /*0030*/  ISETP.GE.AND P0, PT, R2, 0x1, PT ;  /* 0x000000010200780c */ /* 0x002fc80003f06270 */
[----:B0-----:R-:W-:-:S13]  /*0040*/  ISETP.NE.OR P0, PT, R0, RZ, !P0 ;  /* 0x000000ff0000720c */ /* 0x001fda0004705670 */
[----:B------:R-:W-:Y:S05]  /*0050*/  @P0 EXIT ;  /* 0x000000000000094d */ /* 0x000fea0003800000 */
[----:B------:R-:W0:Y:S01]  /*0060*/  LDC.64 R2, c[0x0][0x380] ;  /* 0x0000e000ff027b82 */ /* 0x000e220000000a00 */
[----:B------:R-:W-:Y:S01]  /*0070*/  BSSY.RECONVERGENT B0, `(.L_x_0) ;  /* 0x000001e000007945 */ /* 0x000fe20003800200 */
[----:B------:R-:W-:Y:S01]  /*0080*/  IMAD.MOV.U32 R0, RZ, RZ, RZ ;  /* 0x000000ffff007224 */ /* 0x000fe200078e00ff */
[----:B------:R-:W1:Y:S01]  /*0090*/  LDCU.64 UR4, c[0x0][0x358] ;  /* 0x00006b00ff0477ac */ /* 0x000e620008000a00 */
[----:B------:R-:W-:Y:S01]  /*00a0*/  IMAD.MOV.U32 R9, RZ, RZ, 0x1 ;  /* 0x00000001ff097424 */ /* 0x000fe200078e00ff */
[----:B------:R-:W2:Y:S06]  /*00b0*/  LDCU UR6, c[0x0][0x390] ;  /* 0x00007200ff0677ac */ /* 0x000eac0008000800 */
.L_x_4:
[----:B------:R-:W-:Y:S01]  /*00c0*/  HFMA2 R8, -RZ, RZ, 0, 0 ;  /* 0x00000000ff087431 */ /* 0x000fe200000001ff */
[----:B------:R-:W-:Y:S05]  /*00d0*/  YIELD ;  /* 0x0000000000007946 */ /* 0x000fea0003800000 */
[----:B0-----:R-:W3:Y:S01]  /*00e0*/  ATOMG.E.CAS.STRONG.GPU PT, R4, [R2], R8, R9 ;  /* 0x00000008020473a9 */ /* 0x001ee200001ee109 */
[----:B------:R-:W-:Y:S01]  /*00f0*/  BSSY.RELIABLE B1, `(.L_x_1) ;  /* 0x0000014000017945 */ /* 0x000fe20003800100 */
[----:B---3--:R-:W-:-:S13]  /*0100*/  ISETP.NE.AND P0, PT, R4, 0x1, PT ;  /* 0x000000010400780c */ /* 0x008fda0003f05270 */
[----:B------:R-:W-:Y:S05]  /*0110*/  @!P0 BRA `(.L_x_2) ;  /* 0x0000000000448947 */ /* 0x000fea0003800000 */
[----:B------:R-:W1:Y:S01]  /*0120*/  LDC.64 R4, c[0x0][0x388] ;  /* 0x0000e200ff047b82 */ /* 0x000e620000000a00 */
[----:B------:R-:W-:Y:S06]  /*0130*/  MEMBAR.SC.GPU ;  /* 0x0000000000007992 */ /* 0x000fec0000002000 */
[----:B------:R-:W-:-:S00]  /*0140*/  ERRBAR ;  /* 0x00000000000079ab */ /* 0x000fc00000000000 */
[----:B------:R-:W-:Y:S06]  /*0150*/  CGAERRBAR ;  /* 0x00000000000075ab */ /* 0x000fec0000000000 */
[----:B------:R-:W-:Y:S04]  /*0160*/  CCTL.IVALL ;  /* 0x00000000ff00798f */ /* 0x000fe80002000000 */
[----:B-1----:R-:W3:Y:S02]  /*0170*/  LDG.E R6, desc[UR4][R4.64] ;  /* 0x0000000404067981 */ /* 0x002ee4000c1e1900 */
[----:B---3--:R-:W-:-:S05]  /*0180*/  VIADD R7, R6, 0x1 ;  /* 0x0000000106077836 */ /* 0x008fca0000000000 */
[----:B------:R0:W-:Y:S01]  /*0190*/  STG.E desc[UR4][R4.64], R7 ;  /* 0x0000000704007986 */ /* 0x0001e2000c101904 */
[----:B------:R-:W-:Y:S06]  /*01a0*/  MEMBAR.SC.GPU ;  /* 0x0000000000007992 */ /* 0x000fec0000002000 */
[----:B------:R-:W-:-:S00]  /*01b0*/  ERRBAR ;  /* 0x00000000000079ab */ /* 0x000fc00000000000 */
[----:B------:R-:W-:Y:S06]  /*01c0*/  CGAERRBAR ;  /* 0x00000000000075ab */ /* 0x000fec0000000000 */
[----:B------:R-:W-:Y:S04]  /*01d0*/  CCTL.IVALL ;  /* 0x00000000ff00798f */ /* 0x000fe80002000000 */
[----:B------:R0:W-:Y:S01]  /*01e0*/  STG.E.STRONG.SYS desc[UR4][R2.64], RZ ;  /* 0x000000ff02007986 */ /* 0x0001e2000c115904 */
[----:B------:R-:W-:-:S04]  /*01f0*/  IADD3 R0, PT, PT, R0, 0x1, RZ ;  /* 0x0000000100007810 */ /* 0x000fc80007ffe0ff */
[----:B--2---:R-:W-:-:S13]  /*0200*/  ISETP.NE.AND P0, PT, R0, UR6, PT ;  /* 0x0000000600007c0c */ /* 0x004fda000bf05270 */
[----:B------:R-:W-:Y:S05]  /*0210*/  @!P0 BREAK.RELIABLE B1 ;  /* 0x0000000000018942 */ /* 0x000fea0003800100 */
[----:B0-----:R-:W-:Y:S05]  /*0220*/  @!P0 BRA `(.L_x_3) ;  /* 0x0000000000088947 */ /* 0x001fea0003800000 */
.L_x_2:
[----:B-12---:R-:W-:Y:S05]  /*0230*/  BSYNC.RELIABLE B1 ;  /* 0x0000000000017941 */ /* 0x006fea0003800100 */
.L_x_1:
[----:B------:R-:W-:Y:S05]  /*0240*/  BRA `(.L_x_4) ;  /* 0xfffffffc009c7947 */ /* 0x000fea000383ffff */
.L_x_3:
[----:B------:R-:W-:Y:S05]  /*0250*/  BSYNC.RECONVERGENT B0 ;  /* 0x0000000000007941 */ /* 0x000fea0003800200 */
.L_x_0:
[----:B------:R-:W-:Y:S05]  /*0260*/  EXIT ;  /* 0x000000000000794d */ /* 0x000fea0003800000 */
.L_x_5:
[----:B------:R-:W-:-:S00]  /*0270*/  BRA `(.L_x_5) ;  /* 0xfffffffc00fc7947 */ /* 0x000fc0000383ffff */
[----:B------:R-:W-:-:S00]  /*0280*/  NOP ;  /* 0x0000000000007918 */ /* 0x000fc00000000000 */
[----:B------:R-:W-:-:S00]  /*0290*/  NOP ;  /* 0x0000000000007918 */ /* 0x000fc00000000000 */
[----:B------:R-:W-:-:S00]  /*02a0*/  NOP ;  /* 0x0000000000007918 */ /* 0x000fc00000000000 */
[----:B------:R-:W-:-:S00]  /*02b0*/  NOP ;  /* 0x0000000000007918 */ /* 0x000fc00000000000 */
[----:B------:R-:W-:-:S00]  /*02c0*/  NOP ;  /* 0x0000000000007918 */ /* 0x000fc00000000000 */
[----:B------:R-:W-:-:S00]  /*02d0*/  NOP ;  /* 0x0000000000007918 */ /* 0x000fc00000000000 */
[----:B------:R-:W-:-:S00]  /*02e0*/  NOP ;  /* 0x0000000000007918 */ /* 0x000fc00000000000 */
[----:B------:R-:W-:-:S00]  /*02f0*/  NOP ;  /* 0x0000000000007918 */ /* 0x000fc00000000000 */
.L_x_13:


//--------------------- .text._Z9petersonsPViS0_Pii --------------------------
	.section	.text._Z9petersonsPViS0_Pii,"ax",@progbits
	.align	128
        .global         _Z9petersonsPViS0_Pii
        .type           _Z9petersonsPViS0_Pii,@function
        .size           _Z9petersonsPViS0_Pii,(.L_x_14 - _Z9petersonsPViS0_Pii)
        .other          _Z9petersonsPViS0_Pii,@"STO_CUDA_ENTRY STV_DEFAULT"
_Z9petersonsPViS0_Pii:
.text._Z9petersonsPViS0_Pii:
[----:B------:R-:W-:Y:S01]  /*0000*/  LDC R1, c[0x0][0x37c] ;  /* 0x0000df00ff017b82 */ /* 0x000fe20000000800 */
[----:B------:R-:W0:Y:S07]  /*0010*/  S2R R0, SR_TID.X ;  /* 0x0000000000007919 */ /* 0x000e2e0000002100 */
[----:B------:R-:W1:Y:S02]  /*0020*/  LDC R2, c[0x0][0x398] ;  /* 0x0000e600ff027b82 */ /* 0x000e640000000800 */
[----:B-1----:R-:W-:-:S04]  /*0030*/  ISETP.GE.AND P0, PT, R2, 0x1, PT ;  /* 0x000000010200780c */ /* 0x002fc80003f06270 */
[----:B0-----:R-:W-:-:S13]  /*0040*/  ISETP.NE.OR P0, PT, R0, RZ, !P0 ;  /* 0x000000ff0000720c */ /* 0x001fda0004705670 */
[----:B------:R-:W-:Y:S05]  /*0050*/  @P0 EXIT ;  /* 0x000000000000094d */ /* 0x000fea0003800000 */
[----:B------:R-:W0:Y:S01]  /*0060*/  S2R R13, SR_CTAID.X ;  /* 0x00000000000d7919 */ /* 0x000e220000002500 */
[----:B------:R-:W0:Y:S01]  /*0070*/  LDC.64 R2, c[0x0][0x380] ;  /* 0x0000e000ff027b82 */ /* 0x000e220000000a00 */
[----:B------:R-:W1:Y:S01]  /*0080*/  LDCU UR6, c[0x0][0x370] ;  /* 0x00006e00ff0677ac */ /* 0x000e620008000800 */
[----:B------:R-:W2:Y:S01]  /*0090*/  LDCU.64 UR8, c[0x0][0x358] ;  /* 0x00006b00ff0877ac */ /* 0x000ea20008000a00 */
[----:B------:R-:W-:Y:S01]  /*00a0*/  UMOV UR4, URZ ;  /* 0x000000ff00047c82 */ /* 0x000fe20008000000 */
[----:B-1----:R-:W-:Y:S01]  /*00b0*/  UIADD3 UR5, UPT, UPT, UR6, -0x1, URZ ;  /* 0xffffffff06057890 */ /* 0x002fe2000fffe0ff */
[----:B0-2---:R-:W-:-:S11]  /*00c0*/  IMAD.WIDE.U32 R2, R13, 0x4, R2 ;  /* 0x000000040d027825 */ /* 0x005fd600078e0002 */
.L_x_11:
[----:B0-----:R-:W0:Y:S01]  /*00d0*/  LDCU UR7, c[0x0][0x398] ;  /* 0x00007300ff0777ac */ /* 0x001e220008000800 */
[----:B------:R-:W-:Y:S02]  /*00e0*/  UISETP.NE.AND UP0, UPT, UR5, URZ, UPT ;  /* 0x000000ff0500728c */ /* 0x000fe4000bf05270 */
[----:B------:R-:W-:-:S04]  /*00f0*/  UIADD3 UR4, UPT, UPT, UR4, 0x1, URZ ;  /* 0x0000000104047890 */ /* 0x000fc8000fffe0ff */
[----:B0-----:R-:W-:-:S03]  /*0100*/  UISETP.NE.AND UP1, UPT, UR4, UR7, UPT ;  /* 0x000000070400728c */ /* 0x001fc6000bf25270 */
[----:B------:R-:W-:Y:S08]  /*0110*/  BRA.U !UP0, `(.L_x_6) ;  /* 0x0000000108587547 */ /* 0x000ff0000b800000 */
[----:B------:R-:W-:-:S07]  /*0120*/  IMAD.MOV.U32 R9, RZ, RZ, RZ ;  /* 0x000000ffff097224 */ /* 0x000fce00078e00ff */
.L_x_10:
[----:B------:R-:W0:Y:S01]  /*0130*/  LDC.64 R4, c[0x0][0x388] ;  /* 0x0000e200ff047b82 */ /* 0x000e220000000a00 */
[----:B------:R1:W-:Y:S01]  /*0140*/  STG.E.STRONG.SYS desc[UR8][R2.64], R9 ;  /* 0x0000000902007986 */ /* 0x0003e2000c115908 */
[----:B------:R-:W-:Y:S02]  /*0150*/  IMAD.MOV.U32 R11, RZ, RZ, RZ ;  /* 0x000000ffff0b7224 */ /* 0x000fe400078e00ff */
[----:B0-----:R-:W-:-:S05]  /*0160*/  IMAD.WIDE.U32 R4, R9, 0x4, R4 ;  /* 0x0000000409047825 */ /* 0x001fca00078e0004 */
[----:B------:R1:W-:Y:S02]  /*0170*/  STG.E.STRONG.SYS desc[UR8][R4.64], R13 ;  /* 0x0000000d04007986 */ /* 0x0003e4000c115908 */
.L_x_9:
[----:B------:R-:W-:-:S13]  /*0180*/  ISETP.NE.AND P0, PT, R11, R13, PT ;  /* 0x0000000d0b00720c */ /* 0x000fda0003f05270 */
[----:B------:R-:W-:Y:S05]  /*0190*/  @!P0 BRA `(.L_x_7) ;  /* 0x0000000000208947 */ /* 0x000fea0003800000 */
[----:B------:R-:W0:Y:S02]  /*01a0*/  LDC.64 R6, c[0x0][0x380] ;  /* 0x0000e000ff067b82 */ /* 0x000e240000000a00 */
[----:B0-----:R-:W-:-:S07]  /*01b0*/  IMAD.WIDE.U32 R6, R11, 0x4, R6 ;  /* 0x000000040b067825 */ /* 0x001fce00078e0006 */
.L_x_8:
[----:B------:R-:W2:Y:S02]  /*01c0*/  LDG.E.STRONG.SYS R0, desc[UR8][R6.64] ;  /* 0x0000000806007981 */ /* 0x000ea4000c1f5900 */
[----:B--2---:R-:W-:-:S13]  /*01d0*/  ISETP.GE.AND P0, PT, R0, R9, PT ;  /* 0x000000090000720c */ /* 0x004fda0003f06270 */
[----:B------:R-:W-:Y:S05]  /*01e0*/  @!P0 BRA `(.L_x_7) ;  /* 0x00000000000c8947 */ /* 0x000fea0003800000 */
[----:B------:R-:W2:Y:S02]  /*01f0*/  LDG.E.STRONG.SYS R0, desc[UR8][R4.64] ;  /* 0x0000000804007981 */ /* 0x000ea4000c1f5900 */
[----:B--2---:R-:W-:-:S13]  /*0200*/  ISETP.NE.AND P0, PT, R0, R13, PT ;  /* 0x0000000d0000720c */ /* 0x004fda0003f05270 */
[----:B------:R-:W-:Y:S05]  /*0210*/  @!P0 BRA `(.L_x_8) ;  /* 0xfffffffc00e88947 */ /* 0x000fea000383ffff */
.L_x_7:
[----:B------:R-:W-:-:S05]  /*0220*/  VIADD R11, R11, 0x1 ;  /* 0x000000010b0b7836 */ /* 0x000fca0000000000 */
[----:B------:R-:W-:-:S13]  /*0230*/  ISETP.NE.AND P0, PT, R11, UR6, PT ;  /* 0x000000060b007c0c */ /* 0x000fda000bf05270 */
[----:B------:R-:W-:Y:S05]  /*0240*/  @P0 BRA `(.L_x_9) ;  /* 0xfffffffc00cc0947 */ /* 0x000fea000383ffff */
[----:B-1----:R-:W-:-:S04]  /*0250*/  IADD3 R9, PT, PT, R9, 0x1, RZ ;  /* 0x0000000109097810 */ /* 0x002fc80007ffe0ff */
[----:B------:R-:W-:-:S13]  /*0260*/  ISETP.NE.AND P0, PT, R9, UR5, PT ;  /* 0x0000000509007c0c */ /* 0x000fda000bf05270 */
[----:B------:R-:W-:Y:S05]  /*0270*/  @P0 BRA `(.L_x_10) ;  /* 0xfffffffc00ac0947 */ /* 0x000fea000383ffff */
.L_x_6:
[----:B------:R-:W0:Y:S01]  /*0280*/  LDC.64 R4, c[0x0][0x390] ;  /* 0x0000e400ff047b82 */ /* 0x000e220000000a00 */
[----:B------:R-:W-:Y:S06]  /*0290*/  MEMBAR.SC.GPU ;  /* 0x0000000000007992 */ /* 0x000fec0000002000 */
[----:B------:R-:W-:-:S00]  /*02a0*/  ERRBAR ;  /* 0x00000000000079ab */ /* 0x000fc00000000000 */
[----:B------:R-:W-:Y:S06]  /*02b0*/  CGAERRBAR ;  /* 0x00000000000075ab */ /* 0x000fec0000000000 */
[----:B------:R-:W-:Y:S04]  /*02c0*/  CCTL.IVALL ;  /* 0x00000000ff00798f */ /* 0x000fe80002000000 */
[----:B0-----:R-:W2:Y:S02]  /*02d0*/  LDG.E R0, desc[UR8][R4.64] ;  /* 0x0000000804007981 */ /* 0x001ea4000c1e1900 */
[----:B--2---:R-:W-:-:S05]  /*02e0*/  VIADD R7, R0, 0x1 ;  /* 0x0000000100077836 */ /* 0x004fca0000000000 */
[----:B------:R0:W-:Y:S01]  /*02f0*/  STG.E desc[UR8][R4.64], R7 ;  /* 0x0000000704007986 */ /* 0x0001e2000c101908 */
[----:B------:R-:W-:Y:S06]  /*0300*/  MEMBAR.SC.GPU ;  /* 0x0000000000007992 */ /* 0x000fec0000002000 */
[----:B------:R-:W-:-:S00]  /*0310*/  ERRBAR ;  /* 0x00000000000079ab */ /* 0x000fc00000000000 */
[----:B------:R-:W-:Y:S06]  /*0320*/  CGAERRBAR ;  /* 0x00000000000075ab */ /* 0x000fec0000000000 */
[----:B------:R-:W-:Y:S01]  /*0330*/  CCTL.IVALL ;  /* 0x00000000ff00798f */ /* 0x000fe20002000000 */
[----:B0-----:R-:W-:-:S05]  /*0340*/  MOV R5, 0xffffffff ;  /* 0xffffffff00057802 */ /* 0x001fca0000000f00 */
[----:B------:R0:W-:Y:S01]  /*0350*/  STG.E.STRONG.SYS desc[UR8][R2.64], R5 ;  /* 0x0000000502007986 */ /* 0x0001e2000c115908 */
[----:B------:R-:W-:Y:S05]  /*0360*/  BRA.U UP1, `(.L_x_11) ;  /* 0xfffffffd01587547 */ /* 0x000fea000b83ffff */
[----:B------:R-:W-:Y:S05]  /*0370*/  EXIT ;  /* 0x000000000000794d */ /* 0x000fea0003800000 */
.L_x_12:
        /* <DEDUP_REMOVED lines=16> */
.L_x_14:


//--------------------- .nv.shared.reserved.0     --------------------------
	.section	.nv.shared.reserved.0,"aw",@nobits
	.weak		__nv_reservedSMEM_offset_0_alias
	.size		__nv_reservedSMEM_offset_0_alias, 0, 64
	.other		__nv_reservedSMEM_offset_0_alias,@"STO_CUDA_RESERVED_SHARED STV_DEFAULT"
__nv_reservedSMEM_offset_0_alias:
	.zero		0
	.zero		64


//--------------------- .nv.constant0._Z8spinLockPViPii --------------------------
	.section	.nv.constant0._Z8spinLockPViPii,"a",@progbits
	.sectionflags	@""
	.align	4
.nv.constant0._Z8spinLockPViPii:
	.zero		916


//--------------------- .nv.constant0._Z9petersonsPViS0_Pii --------------------------
	.section	.nv.constant0._Z9petersonsPViS0_Pii,"a",@progbits
	.sectionflags	@""
	.align	4
.nv.constant0._Z9petersonsPViS0_Pii:
	.zero		924


//--------------------- SYMBOLS --------------------------

	.type		.nv.reservedSmem.offset0,@object
	.size		.nv.reservedSmem.offset0,0x4
